//
// Generated by NVIDIA NVVM Compiler
//
// Compiler Build ID: CL-36424714
// Cuda compilation tools, release 13.0, V13.0.88
// Based on NVVM 20.0.0
//

.version 9.0
.target sm_100
.address_size 64

	// .globl	_Z13convolution2DPfS_ii
.const .align 4 .b8 F[100];
// _ZZ13convolution2DPfS_iiE1S has been demoted

.visible .entry _Z13convolution2DPfS_ii(
	.param .u64 .ptr .align 1 _Z13convolution2DPfS_ii_param_0,
	.param .u64 .ptr .align 1 _Z13convolution2DPfS_ii_param_1,
	.param .u32 _Z13convolution2DPfS_ii_param_2,
	.param .u32 _Z13convolution2DPfS_ii_param_3
)
{
	.reg .pred 	%p<13>;
	.reg .b32 	%r<24>;
	.reg .b32 	%f<77>;
	.reg .b64 	%rd<9>;
	// demoted variable
	.shared .align 4 .b8 _ZZ13convolution2DPfS_iiE1S[4096];
	ld.param.u64 	%rd1, [_Z13convolution2DPfS_ii_param_0];
	ld.param.u64 	%rd2, [_Z13convolution2DPfS_ii_param_1];
	ld.param.u32 	%r6, [_Z13convolution2DPfS_ii_param_2];
	ld.param.u32 	%r8, [_Z13convolution2DPfS_ii_param_3];
	mov.u32 	%r9, %ctaid.x;
	mov.u32 	%r10, %tid.x;
	add.s32 	%r1, %r10, -2;
	mad.lo.s32 	%r2, %r9, 28, %r1;
	mov.u32 	%r11, %ctaid.y;
	mov.u32 	%r3, %tid.y;
	mad.lo.s32 	%r12, %r11, 28, %r3;
	add.s32 	%r4, %r12, -2;
	setp.lt.s32 	%p1, %r2, 0;
	setp.ge.s32 	%p2, %r2, %r6;
	or.pred  	%p3, %p1, %p2;
	setp.lt.u32 	%p4, %r12, 2;
	or.pred  	%p5, %p3, %p4;
	setp.ge.s32 	%p6, %r4, %r8;
	shl.b32 	%r14, %r3, 7;
	mov.u32 	%r15, _ZZ13convolution2DPfS_iiE1S;
	add.s32 	%r16, %r15, %r14;
	shl.b32 	%r17, %r10, 2;
	add.s32 	%r5, %r16, %r17;
	or.pred  	%p7, %p5, %p6;
	@%p7 bra 	$L__BB0_2;
	cvta.to.global.u64 	%rd3, %rd1;
	mad.lo.s32 	%r19, %r6, %r4, %r2;
	mul.wide.s32 	%rd4, %r19, 4;
	add.s64 	%rd5, %rd3, %rd4;
	ld.global.f32 	%f1, [%rd5];
	st.shared.f32 	[%r5], %f1;
	bra.uni 	$L__BB0_3;
$L__BB0_2:
	mov.b32 	%r18, 0;
	st.shared.u32 	[%r5], %r18;
$L__BB0_3:
	setp.ge.s32 	%p8, %r4, %r8;
	setp.ge.s32 	%p9, %r2, %r6;
	bar.sync 	0;
	add.s32 	%r21, %r3, -2;
	max.u32 	%r22, %r1, %r21;
	setp.gt.u32 	%p10, %r22, 27;
	or.pred  	%p11, %p9, %p8;
	or.pred  	%p12, %p11, %p10;
	@%p12 bra 	$L__BB0_5;
	ld.const.f32 	%f2, [F];
	ld.shared.f32 	%f3, [%r5+-264];
	fma.rn.f32 	%f4, %f2, %f3, 0f00000000;
	ld.const.f32 	%f5, [F+4];
	ld.shared.f32 	%f6, [%r5+-260];
	fma.rn.f32 	%f7, %f5, %f6, %f4;
	ld.const.f32 	%f8, [F+8];
	ld.shared.f32 	%f9, [%r5+-256];
	fma.rn.f32 	%f10, %f8, %f9, %f7;
	ld.const.f32 	%f11, [F+12];
	ld.shared.f32 	%f12, [%r5+-252];
	fma.rn.f32 	%f13, %f11, %f12, %f10;
	ld.const.f32 	%f14, [F+16];
	ld.shared.f32 	%f15, [%r5+-248];
	fma.rn.f32 	%f16, %f14, %f15, %f13;
	ld.const.f32 	%f17, [F+20];
	ld.shared.f32 	%f18, [%r5+-136];
	fma.rn.f32 	%f19, %f17, %f18, %f16;
	ld.const.f32 	%f20, [F+24];
	ld.shared.f32 	%f21, [%r5+-132];
	fma.rn.f32 	%f22, %f20, %f21, %f19;
	ld.const.f32 	%f23, [F+28];
	ld.shared.f32 	%f24, [%r5+-128];
	fma.rn.f32 	%f25, %f23, %f24, %f22;
	ld.const.f32 	%f26, [F+32];
	ld.shared.f32 	%f27, [%r5+-124];
	fma.rn.f32 	%f28, %f26, %f27, %f25;
	ld.const.f32 	%f29, [F+36];
	ld.shared.f32 	%f30, [%r5+-120];
	fma.rn.f32 	%f31, %f29, %f30, %f28;
	ld.const.f32 	%f32, [F+40];
	ld.shared.f32 	%f33, [%r5+-8];
	fma.rn.f32 	%f34, %f32, %f33, %f31;
	ld.const.f32 	%f35, [F+44];
	ld.shared.f32 	%f36, [%r5+-4];
	fma.rn.f32 	%f37, %f35, %f36, %f34;
	ld.const.f32 	%f38, [F+48];
	ld.shared.f32 	%f39, [%r5];
	fma.rn.f32 	%f40, %f38, %f39, %f37;
	ld.const.f32 	%f41, [F+52];
	ld.shared.f32 	%f42, [%r5+4];
	fma.rn.f32 	%f43, %f41, %f42, %f40;
	ld.const.f32 	%f44, [F+56];
	ld.shared.f32 	%f45, [%r5+8];
	fma.rn.f32 	%f46, %f44, %f45, %f43;
	ld.const.f32 	%f47, [F+60];
	ld.shared.f32 	%f48, [%r5+120];
	fma.rn.f32 	%f49, %f47, %f48, %f46;
	ld.const.f32 	%f50, [F+64];
	ld.shared.f32 	%f51, [%r5+124];
	fma.rn.f32 	%f52, %f50, %f51, %f49;
	ld.const.f32 	%f53, [F+68];
	ld.shared.f32 	%f54, [%r5+128];
	fma.rn.f32 	%f55, %f53, %f54, %f52;
	ld.const.f32 	%f56, [F+72];
	ld.shared.f32 	%f57, [%r5+132];
	fma.rn.f32 	%f58, %f56, %f57, %f55;
	ld.const.f32 	%f59, [F+76];
	ld.shared.f32 	%f60, [%r5+136];
	fma.rn.f32 	%f61, %f59, %f60, %f58;
	ld.const.f32 	%f62, [F+80];
	ld.shared.f32 	%f63, [%r5+248];
	fma.rn.f32 	%f64, %f62, %f63, %f61;
	ld.const.f32 	%f65, [F+84];
	ld.shared.f32 	%f66, [%r5+252];
	fma.rn.f32 	%f67, %f65, %f66, %f64;
	ld.const.f32 	%f68, [F+88];
	ld.shared.f32 	%f69, [%r5+256];
	fma.rn.f32 	%f70, %f68, %f69, %f67;
	ld.const.f32 	%f71, [F+92];
	ld.shared.f32 	%f72, [%r5+260];
	fma.rn.f32 	%f73, %f71, %f72, %f70;
	ld.const.f32 	%f74, [F+96];
	ld.shared.f32 	%f75, [%r5+264];
	fma.rn.f32 	%f76, %f74, %f75, %f73;
	mad.lo.s32 	%r23, %r6, %r4, %r2;
	cvta.to.global.u64 	%rd6, %rd2;
	mul.wide.s32 	%rd7, %r23, 4;
	add.s64 	%rd8, %rd6, %rd7;
	st.global.f32 	[%rd8], %f76;
$L__BB0_5:
	ret;

}


// ===== COMPILED SASS (sm_100) =====

	.target	sm_100

	.elftype	@"ET_EXEC"


//--------------------- .note.nv.tkinfo           --------------------------
	.section	.note.nv.tkinfo,"",@"SHT_NOTE"
	.sectionflags	@"SHF_NOTE_NV_TKINFO"
	.tkinfo
        /*0018*/ 	.word	0x00000002
        /*0030*/ 	.string	""
        /*0030*/ 	.string	"ptxas"
        /*0030*/ 	.string	"Cuda compilation tools, release 13.0, V13.0.88"
        /*0030*/ 	.string	"Build cuda_13.0.r13.0/compiler.36424714_0"
        /*0030*/ 	.string	"-arch sm_100 -m 64 "



//--------------------- .note.nv.cuinfo           --------------------------
	.section	.note.nv.cuinfo,"",@"SHT_NOTE"
	.sectionflags	@"SHF_NOTE_NV_CUINFO"
        /*0018*/ 	.short	0x0002
        /*001a*/ 	.short	0x0064
        /*001c*/ 	.short	0x0082
	.zero		2


//--------------------- .nv.info                  --------------------------
	.section	.nv.info,"",@"SHT_CUDA_INFO"
	.align	4


	//----- nvinfo : EIATTR_REGCOUNT
	.align		4
        /*0000*/ 	.byte	0x04, 0x2f
        /*0002*/ 	.short	(.L_2 - .L_1)
	.align		4
.L_1:
        /*0004*/ 	.word	index@(_Z13convolution2DPfS_ii)
        /*0008*/ 	.word	0x00000018


	//----- nvinfo : EIATTR_FRAME_SIZE
	.align		4
.L_2:
        /*000c*/ 	.byte	0x04, 0x11
        /*000e*/ 	.short	(.L_4 - .L_3)
	.align		4
.L_3:
        /*0010*/ 	.word	index@(_Z13convolution2DPfS_ii)
        /*0014*/ 	.word	0x00000000


	//----- nvinfo : EIATTR_MIN_STACK_SIZE
	.align		4
.L_4:
        /*0018*/ 	.byte	0x04, 0x12
        /*001a*/ 	.short	(.L_6 - .L_5)
	.align		4
.L_5:
        /*001c*/ 	.word	index@(_Z13convolution2DPfS_ii)
        /*0020*/ 	.word	0x00000000
.L_6:


//--------------------- .nv.compat                --------------------------
	.section	.nv.compat,"",@"SHT_CUDA_COMPAT_INFO"
	.align	4
        /*0000*/ 	.byte	0x02, 0x09, 0x00, 0x00, 0x02, 0x02, 0x01, 0x00, 0x02, 0x05, 0x05, 0x00, 0x03, 0x07, 0x01, 0x01
        /*0010*/ 	.byte	0x02, 0x03, 0x00, 0x00, 0x02, 0x06, 0x01, 0x00, 0x04, 0x0b, 0x08, 0x00, 0x09, 0x00, 0x00, 0x00
        /*0020*/ 	.byte	0x00, 0x00, 0x00, 0x00


//--------------------- .nv.info._Z13convolution2DPfS_ii --------------------------
	.section	.nv.info._Z13convolution2DPfS_ii,"",@"SHT_CUDA_INFO"
	.sectionflags	@""
	.align	4


	//----- nvinfo : EIATTR_CUDA_API_VERSION
	.align		4
        /*0000*/ 	.byte	0x04, 0x37
        /*0002*/ 	.short	(.L_8 - .L_7)
.L_7:
        /*0004*/ 	.word	0x00000082


	//----- nvinfo : EIATTR_KPARAM_INFO
	.align		4
.L_8:
        /*0008*/ 	.byte	0x04, 0x17
        /*000a*/ 	.short	(.L_10 - .L_9)
.L_9:
        /*000c*/ 	.word	0x00000000
        /*0010*/ 	.short	0x0003
        /*0012*/ 	.short	0x0014
        /*0014*/ 	.byte	0x00, 0xf0, 0x11, 0x00


	//----- nvinfo : EIATTR_KPARAM_INFO
	.align		4
.L_10:
        /*0018*/ 	.byte	0x04, 0x17
        /*001a*/ 	.short	(.L_12 - .L_11)
.L_11:
        /*001c*/ 	.word	0x00000000
        /*0020*/ 	.short	0x0002
        /*0022*/ 	.short	0x0010
        /*0024*/ 	.byte	0x00, 0xf0, 0x11, 0x00


	//----- nvinfo : EIATTR_KPARAM_INFO
	.align		4
.L_12:
        /*0028*/ 	.byte	0x04, 0x17
        /*002a*/ 	.short	(.L_14 - .L_13)
.L_13:
        /*002c*/ 	.word	0x00000000
        /*0030*/ 	.short	0x0001
        /*0032*/ 	.short	0x0008
        /*0034*/ 	.byte	0x00, 0xf5, 0x21, 0x00


	//----- nvinfo : EIATTR_KPARAM_INFO
	.align		4
.L_14:
        /*0038*/ 	.byte	0x04, 0x17
        /*003a*/ 	.short	(.L_16 - .L_15)
.L_15:
        /*003c*/ 	.word	0x00000000
        /*0040*/ 	.short	0x0000
        /*0042*/ 	.short	0x0000
        /*0044*/ 	.byte	0x00, 0xf5, 0x21, 0x00


	//----- nvinfo : EIATTR_SPARSE_MMA_MASK
	.align		4
.L_16:
        /*0048*/ 	.byte	0x03, 0x50
        /*004a*/ 	.short	0x0000


	//----- nvinfo : EIATTR_MAXREG_COUNT
	.align		4
        /*004c*/ 	.byte	0x03, 0x1b
        /*004e*/ 	.short	0x00ff


	//----- nvinfo : EIATTR_NUM_BARRIERS
	.align		4
        /*0050*/ 	.byte	0x02, 0x4c
        /*0052*/ 	.byte	0x01
	.zero		1


	//----- nvinfo : EIATTR_MERCURY_ISA_VERSION
	.align		4
        /*0054*/ 	.byte	0x03, 0x5f
        /*0056*/ 	.short	0x0101


	//----- nvinfo : EIATTR_VRC_CTA_INIT_COUNT
	.align		4
        /*0058*/ 	.byte	0x02, 0x4a
	.zero		1
	.zero		1


	//----- nvinfo : EIATTR_EXIT_INSTR_OFFSETS
	.align		4
        /*005c*/ 	.byte	0x04, 0x1c
        /*005e*/ 	.short	(.L_18 - .L_17)


	//   ....[0]....
.L_17:
        /*0060*/ 	.word	0x000001f0


	//   ....[1]....
        /*0064*/ 	.word	0x000005d0


	//----- nvinfo : EIATTR_CBANK_PARAM_SIZE
	.align		4
.L_18:
        /*0068*/ 	.byte	0x03, 0x19
        /*006a*/ 	.short	0x0018


	//----- nvinfo : EIATTR_PARAM_CBANK
	.align		4
        /*006c*/ 	.byte	0x04, 0x0a
        /*006e*/ 	.short	(.L_20 - .L_19)
	.align		4
.L_19:
        /*0070*/ 	.word	index@(.nv.constant0._Z13convolution2DPfS_ii)
        /*0074*/ 	.short	0x0380
        /*0076*/ 	.short	0x0018


	//----- nvinfo : EIATTR_SW_WAR
	.align		4
.L_20:
        /*0078*/ 	.byte	0x04, 0x36
        /*007a*/ 	.short	(.L_22 - .L_21)
.L_21:
        /*007c*/ 	.word	0x00000008
.L_22:


//--------------------- .nv.callgraph             --------------------------
	.section	.nv.callgraph,"",@"SHT_CUDA_CALLGRAPH"
	.align	4
	.sectionentsize	8
	.align		4
        /*0000*/ 	.word	0x00000000
	.align		4
        /*0004*/ 	.word	0xffffffff
	.align		4
        /*0008*/ 	.word	0x00000000
	.align		4
        /*000c*/ 	.word	0xfffffffe
	.align		4
        /*0010*/ 	.word	0x00000000
	.align		4
        /*0014*/ 	.word	0xfffffffd
	.align		4
        /*0018*/ 	.word	0x00000000
	.align		4
        /*001c*/ 	.word	0xfffffffc


//--------------------- .nv.constant3             --------------------------
	.section	.nv.constant3,"a",@progbits
	.align	4
.nv.constant3:
	.type		F,@object
	.size		F,(.L_0 - F)
F:
	.zero		100
.L_0:


//--------------------- .text._Z13convolution2DPfS_ii --------------------------
	.section	.text._Z13convolution2DPfS_ii,"ax",@progbits
	.align	128
        .global         _Z13convolution2DPfS_ii
        .type           _Z13convolution2DPfS_ii,@function
        .size           _Z13convolution2DPfS_ii,(.L_x_1 - _Z13convolution2DPfS_ii)
        .other          _Z13convolution2DPfS_ii,@"STO_CUDA_ENTRY STV_DEFAULT"
_Z13convolution2DPfS_ii:
.text._Z13convolution2DPfS_ii:
[----:B------:R-:W-:Y:S01]  /*0000*/  LDC R1, c[0x0][0x37c] ;  /* 0x0000df00ff017b82 */ /* 0x000fe20000000800 */
[----:B------:R-:W0:Y:S01]  /*0010*/  S2R R9, SR_TID.X ;  /* 0x0000000000097919 */ /* 0x000e220000002100 */
[----:B------:R-:W1:Y:S01]  /*0020*/  LDCU.64 UR8, c[0x0][0x390] ;  /* 0x00007200ff0877ac */ /* 0x000e620008000a00 */
[----:B------:R-:W2:Y:S01]  /*0030*/  S2R R3, SR_CTAID.X ;  /* 0x0000000000037919 */ /* 0x000ea20000002500 */
[----:B------:R-:W3:Y:S01]  /*0040*/  LDCU.64 UR6, c[0x0][0x358] ;  /* 0x00006b00ff0677ac */ /* 0x000ee20008000a00 */
[----:B------:R-:W4:Y:S01]  /*0050*/  S2R R11, SR_TID.Y ;  /* 0x00000000000b7919 */ /* 0x000f220000002200 */
[----:B------:R-:W4:Y:S01]  /*0060*/  S2R R4, SR_CTAID.Y ;  /* 0x0000000000047919 */ /* 0x000f220000002600 */
[----:B0-----:R-:W-:-:S05]  /*0070*/  IADD3 R0, PT, PT, R9, -0x2, RZ ;  /* 0xfffffffe09007810 */ /* 0x001fca0007ffe0ff */
[----:B--2---:R-:W-:-:S05]  /*0080*/  IMAD R2, R3, 0x1c, R0 ;  /* 0x0000001c03027824 */ /* 0x004fca00078e0200 */
[----:B-1----:R-:W-:Y:S01]  /*0090*/  ISETP.GE.AND P0, PT, R2, UR8, PT ;  /* 0x0000000802007c0c */ /* 0x002fe2000bf06270 */
[----:B----4-:R-:W-:-:S03]  /*00a0*/  IMAD R4, R4, 0x1c, R11 ;  /* 0x0000001c04047824 */ /* 0x010fc600078e020b */
[----:B------:R-:W-:Y:S02]  /*00b0*/  ISETP.LT.OR P0, PT, R2, RZ, P0 ;  /* 0x000000ff0200720c */ /* 0x000fe40000701670 */
[C---:B------:R-:W-:Y:S02]  /*00c0*/  IADD3 R3, PT, PT, R4.reuse, -0x2, RZ ;  /* 0xfffffffe04037810 */ /* 0x040fe40007ffe0ff */
[----:B------:R-:W-:-:S04]  /*00d0*/  ISETP.LT.U32.OR P0, PT, R4, 0x2, P0 ;  /* 0x000000020400780c */ /* 0x000fc80000701470 */
[----:B------:R-:W-:-:S13]  /*00e0*/  ISETP.GE.OR P0, PT, R3, UR9, P0 ;  /* 0x0000000903007c0c */ /* 0x000fda0008706670 */
[----:B------:R-:W0:Y:S01]  /*00f0*/  @!P0 LDC.64 R6, c[0x0][0x380] ;  /* 0x0000e000ff068b82 */ /* 0x000e220000000a00 */
[----:B------:R-:W-:-:S04]  /*0100*/  @!P0 IMAD R5, R3, UR8, R2 ;  /* 0x0000000803058c24 */ /* 0x000fc8000f8e0202 */
[----:B0-----:R-:W-:-:S06]  /*0110*/  @!P0 IMAD.WIDE R6, R5, 0x4, R6 ;  /* 0x0000000405068825 */ /* 0x001fcc00078e0206 */
[----:B---3--:R-:W2:Y:S01]  /*0120*/  @!P0 LDG.E R7, desc[UR6][R6.64] ;  /* 0x0000000606078981 */ /* 0x008ea2000c1e1900 */
[----:B------:R-:W0:Y:S01]  /*0130*/  S2UR UR5, SR_CgaCtaId ;  /* 0x00000000000579c3 */ /* 0x000e220000008800 */
[----:B------:R-:W-:Y:S01]  /*0140*/  UMOV UR4, 0x400 ;  /* 0x0000040000047882 */ /* 0x000fe20000000000 */
[----:B------:R-:W-:Y:S02]  /*0150*/  ISETP.GE.AND P1, PT, R3, UR9, PT ;  /* 0x0000000903007c0c */ /* 0x000fe4000bf26270 */
[----:B------:R-:W-:Y:S02]  /*0160*/  VIADDMNMX.U32 R0, R11, 0xfffffffe, R0, !PT ;  /* 0xfffffffe0b007846 */ /* 0x000fe40007800000 */
[----:B------:R-:W-:-:S04]  /*0170*/  ISETP.GE.OR P1, PT, R2, UR8, P1 ;  /* 0x0000000802007c0c */ /* 0x000fc80008f26670 */
[----:B------:R-:W-:Y:S01]  /*0180*/  ISETP.GT.U32.OR P1, PT, R0, 0x1b, P1 ;  /* 0x0000001b0000780c */ /* 0x000fe20000f24470 */
[----:B0-----:R-:W-:-:S06]  /*0190*/  ULEA UR4, UR5, UR4, 0x18 ;  /* 0x0000000405047291 */ /* 0x001fcc000f8ec0ff */
[----:B------:R-:W-:-:S04]  /*01a0*/  LEA R4, R11, UR4, 0x7 ;  /* 0x000000040b047c11 */ /* 0x000fc8000f8e38ff */
[----:B------:R-:W-:-:S05]  /*01b0*/  LEA R4, R9, R4, 0x2 ;  /* 0x0000000409047211 */ /* 0x000fca00078e10ff */
[----:B--2---:R0:W-:Y:S04]  /*01c0*/  @!P0 STS [R4], R7 ;  /* 0x0000000704008388 */ /* 0x0041e80000000800 */
[----:B------:R0:W-:Y:S01]  /*01d0*/  @P0 STS [R4], RZ ;  /* 0x000000ff04000388 */ /* 0x0001e20000000800 */
[----:B------:R-:W-:Y:S06]  /*01e0*/  BAR.SYNC.DEFER_BLOCKING 0x0 ;  /* 0x0000000000007b1d */ /* 0x000fec0000010000 */
[----:B------:R-:W-:Y:S05]  /*01f0*/  @P1 EXIT ;  /* 0x000000000000194d */ /* 0x000fea0003800000 */
[----:B------:R-:W1:Y:S01]  /*0200*/  LDS R0, [R4+-0x108] ;  /* 0xfffef80004007984 */ /* 0x000e620000000800 */
[----:B------:R-:W1:Y:S01]  /*0210*/  LDCU.128 UR12, c[0x3][URZ] ;  /* 0x00c00000ff0c77ac */ /* 0x000e620008000c00 */
[----:B------:R-:W-:Y:S02]  /*0220*/  IMAD R3, R3, UR8, R2 ;  /* 0x0000000803037c24 */ /* 0x000fe4000f8e0202 */
[----:B0-----:R-:W0:Y:S01]  /*0230*/  LDS R7, [R4+-0x104] ;  /* 0xfffefc0004077984 */ /* 0x001e220000000800 */
[----:B------:R-:W2:Y:S03]  /*0240*/  LDCU.128 UR16, c[0x3][0x10] ;  /* 0x00c00200ff1077ac */ /* 0x000ea60008000c00 */
[----:B------:R-:W3:Y:S01]  /*0250*/  LDS R8, [R4+-0x100] ;  /* 0xffff000004087984 */ /* 0x000ee20000000800 */
[----:B------:R-:W4:Y:S03]  /*0260*/  LDCU UR4, c[0x3][0x60] ;  /* 0x00c00c00ff0477ac */ /* 0x000f260008000800 */
[----:B------:R-:W5:Y:S04]  /*0270*/  LDS R9, [R4+-0xfc] ;  /* 0xffff040004097984 */ /* 0x000f680000000800 */
[----:B------:R-:W2:Y:S04]  /*0280*/  LDS R10, [R4+-0xf8] ;  /* 0xffff0800040a7984 */ /* 0x000ea80000000800 */
[----:B------:R-:W4:Y:S04]  /*0290*/  LDS R11, [R4+-0x88] ;  /* 0xffff7800040b7984 */ /* 0x000f280000000800 */
[----:B------:R-:W4:Y:S04]  /*02a0*/  LDS R12, [R4+-0x84] ;  /* 0xffff7c00040c7984 */ /* 0x000f280000000800 */
[----:B------:R-:W4:Y:S04]  /*02b0*/  LDS R14, [R4+-0x80] ;  /* 0xffff8000040e7984 */ /* 0x000f280000000800 */
[----:B------:R-:W4:Y:S04]  /*02c0*/  LDS R16, [R4+-0x7c] ;  /* 0xffff840004107984 */ /* 0x000f280000000800 */
[----:B------:R-:W4:Y:S01]  /*02d0*/  LDS R5, [R4+-0x78] ;  /* 0xffff880004057984 */ /* 0x000f220000000800 */
[----:B-1----:R-:W-:-:S03]  /*02e0*/  FFMA R6, R0, UR12, RZ ;  /* 0x0000000c00067c23 */ /* 0x002fc600080000ff */
[----:B------:R-:W-:Y:S01]  /*02f0*/  LDS R13, [R4+0x80] ;  /* 0x00008000040d7984 */ /* 0x000fe20000000800 */
[----:B0-----:R-:W-:-:S03]  /*0300*/  FFMA R7, R7, UR13, R6 ;  /* 0x0000000d07077c23 */ /* 0x001fc60008000006 */
[----:B------:R-:W0:Y:S01]  /*0310*/  LDS R0, [R4+-0x8] ;  /* 0xfffff80004007984 */ /* 0x000e220000000800 */
[----:B---3--:R-:W-:-:S03]  /*0320*/  FFMA R8, R8, UR14, R7 ;  /* 0x0000000e08087c23 */ /* 0x008fc60008000007 */
[----:B------:R-:W1:Y:S01]  /*0330*/  LDS R6, [R4+-0x4] ;  /* 0xfffffc0004067984 */ /* 0x000e620000000800 */
[----:B-----5:R-:W-:-:S03]  /*0340*/  FFMA R9, R9, UR15, R8 ;  /* 0x0000000f09097c23 */ /* 0x020fc60008000008 */
[----:B------:R-:W3:Y:S01]  /*0350*/  LDS R7, [R4] ;  /* 0x0000000004077984 */ /* 0x000ee20000000800 */
[----:B------:R-:W5:Y:S01]  /*0360*/  LDCU.128 UR12, c[0x3][0x20] ;  /* 0x00c00400ff0c77ac */ /* 0x000f620008000c00 */
[----:B--2---:R-:W-:Y:S02]  /*0370*/  FFMA R10, R10, UR16, R9 ;  /* 0x000000100a0a7c23 */ /* 0x004fe40008000009 */
[----:B------:R-:W2:Y:S02]  /*0380*/  LDS R8, [R4+0x4] ;  /* 0x0000040004087984 */ /* 0x000ea40000000800 */
[----:B----4-:R-:W-:Y:S02]  /*0390*/  FFMA R11, R11, UR17, R10 ;  /* 0x000000110b0b7c23 */ /* 0x010fe4000800000a */
[----:B------:R-:W4:Y:S02]  /*03a0*/  LDS R9, [R4+0x8] ;  /* 0x0000080004097984 */ /* 0x000f240000000800 */
[----:B------:R-:W-:-:S02]  /*03b0*/  FFMA R11, R12, UR18, R11 ;  /* 0x000000120c0b7c23 */ /* 0x000fc4000800000b */
[----:B------:R-:W4:Y:S02]  /*03c0*/  LDS R10, [R4+0x78] ;  /* 0x00007800040a7984 */ /* 0x000f240000000800 */
[----:B------:R-:W-:Y:S02]  /*03d0*/  FFMA R11, R14, UR19, R11 ;  /* 0x000000130e0b7c23 */ /* 0x000fe4000800000b */
[----:B------:R-:W4:Y:S01]  /*03e0*/  LDS R12, [R4+0x7c] ;  /* 0x00007c00040c7984 */ /* 0x000f220000000800 */
[----:B------:R-:W3:Y:S01]  /*03f0*/  LDCU.128 UR16, c[0x3][0x30] ;  /* 0x00c00600ff1077ac */ /* 0x000ee20008000c00 */
[----:B-----5:R-:W-:Y:S02]  /*0400*/  FFMA R16, R16, UR12, R11 ;  /* 0x0000000c10107c23 */ /* 0x020fe4000800000b */
[----:B------:R-:W-:Y:S02]  /*0410*/  LDS R17, [R4+0x100] ;  /* 0x0001000004117984 */ /* 0x000fe40000000800 */
[----:B------:R-:W-:-:S02]  /*0420*/  FFMA R15, R5, UR13, R16 ;  /* 0x0000000d050f7c23 */ /* 0x000fc40008000010 */
[----:B------:R-:W5:Y:S04]  /*0430*/  LDS R11, [R4+0x84] ;  /* 0x00008400040b7984 */ /* 0x000f680000000800 */
[----:B------:R-:W5:Y:S01]  /*0440*/  LDS R5, [R4+0x88] ;  /* 0x0000880004057984 */ /* 0x000f620000000800 */
[----:B0-----:R-:W-:-:S03]  /*0450*/  FFMA R15, R0, UR14, R15 ;  /* 0x0000000e000f7c23 */ /* 0x001fc6000800000f */
[----:B------:R-:W-:Y:S01]  /*0460*/  LDS R19, [R4+0x104] ;  /* 0x0001040004137984 */ /* 0x000fe20000000800 */
[----:B-1----:R-:W-:-:S03]  /*0470*/  FFMA R6, R6, UR15, R15 ;  /* 0x0000000f06067c23 */ /* 0x002fc6000800000f */
[----:B------:R-:W0:Y:S01]  /*0480*/  LDS R0, [R4+0xf8] ;  /* 0x0000f80004007984 */ /* 0x000e220000000800 */
[----:B------:R-:W1:Y:S01]  /*0490*/  LDCU.128 UR12, c[0x3][0x40] ;  /* 0x00c00800ff0c77ac */ /* 0x000e620008000c00 */
[----:B---3--:R-:W-:Y:S02]  /*04a0*/  FFMA R7, R7, UR16, R6 ;  /* 0x0000001007077c23 */ /* 0x008fe40008000006 */
[----:B------:R-:W3:Y:S02]  /*04b0*/  LDS R15, [R4+0xfc] ;  /* 0x0000fc00040f7984 */ /* 0x000ee40000000800 */
[----:B--2---:R-:W-:Y:S02]  /*04c0*/  FFMA R8, R8, UR17, R7 ;  /* 0x0000001108087c23 */ /* 0x004fe40008000007 */
[----:B------:R-:W2:Y:S01]  /*04d0*/  LDS R21, [R4+0x108] ;  /* 0x0001080004157984 */ /* 0x000ea20000000800 */
[----:B------:R-:W0:Y:S01]  /*04e0*/  LDC.64 R6, c[0x0][0x388] ;  /* 0x0000e200ff067b82 */ /* 0x000e220000000a00 */
[----:B----4-:R-:W-:-:S04]  /*04f0*/  FFMA R9, R9, UR18, R8 ;  /* 0x0000001209097c23 */ /* 0x010fc80008000008 */
[----:B------:R-:W-:Y:S01]  /*0500*/  FFMA R9, R10, UR19, R9 ;  /* 0x000000130a097c23 */ /* 0x000fe20008000009 */
[----:B------:R-:W4:Y:S03]  /*0510*/  LDCU.128 UR16, c[0x3][0x50] ;  /* 0x00c00a00ff1077ac */ /* 0x000f260008000c00 */
[----:B-1----:R-:W-:-:S04]  /*0520*/  FFMA R12, R12, UR12, R9 ;  /* 0x0000000c0c0c7c23 */ /* 0x002fc80008000009 */
[----:B------:R-:W-:-:S04]  /*0530*/  FFMA R12, R13, UR13, R12 ;  /* 0x0000000d0d0c7c23 */ /* 0x000fc8000800000c */
[----:B-----5:R-:W-:-:S04]  /*0540*/  FFMA R12, R11, UR14, R12 ;  /* 0x0000000e0b0c7c23 */ /* 0x020fc8000800000c */
[----:B------:R-:W-:Y:S01]  /*0550*/  FFMA R5, R5, UR15, R12 ;  /* 0x0000000f05057c23 */ /* 0x000fe2000800000c */
[----:B0-----:R-:W-:-:S04]  /*0560*/  IMAD.WIDE R6, R3, 0x4, R6 ;  /* 0x0000000403067825 */ /* 0x001fc800078e0206 */
[----:B----4-:R-:W-:-:S04]  /*0570*/  FFMA R0, R0, UR16, R5 ;  /* 0x0000001000007c23 */ /* 0x010fc80008000005 */
[----:B---3--:R-:W-:-:S04]  /*0580*/  FFMA R0, R15, UR17, R0 ;  /* 0x000000110f007c23 */ /* 0x008fc80008000000 */
[----:B------:R-:W-:-:S04]  /*0590*/  FFMA R0, R17, UR18, R0 ;  /* 0x0000001211007c23 */ /* 0x000fc80008000000 */
[----:B------:R-:W-:-:S04]  /*05a0*/  FFMA R0, R19, UR19, R0 ;  /* 0x0000001313007c23 */ /* 0x000fc80008000000 */
[----:B--2---:R-:W-:-:S05]  /*05b0*/  FFMA R21, R21, UR4, R0 ;  /* 0x0000000415157c23 */ /* 0x004fca0008000000 */
[----:B------:R-:W-:Y:S01]  /*05c0*/  STG.E desc[UR6][R6.64], R21 ;  /* 0x0000001506007986 */ /* 0x000fe2000c101906 */
[----:B------:R-:W-:Y:S05]  /*05d0*/  EXIT ;  /* 0x000000000000794d */ /* 0x000fea0003800000 */
.L_x_0:
[----:B------:R-:W-:-:S00]  /*05e0*/  BRA `(.L_x_0) ;  /* 0xfffffffc00fc7947 */ /* 0x000fc0000383ffff */
[----:B------:R-:W-:-:S00]  /*05f0*/  NOP ;  /* 0x0000000000007918 */ /* 0x000fc00000000000 */
        /* <DEDUP_REMOVED lines=8> */
.L_x_1:


//--------------------- .nv.shared._Z13convolution2DPfS_ii --------------------------
	.section	.nv.shared._Z13convolution2DPfS_ii,"aw",@nobits
	.sectionflags	@""
	.align	4
.nv.shared._Z13convolution2DPfS_ii:
	.zero		5120


//--------------------- .nv.shared.reserved.0     --------------------------
	.section	.nv.shared.reserved.0,"aw",@nobits
	.weak		__nv_reservedSMEM_offset_0_alias
	.size		__nv_reservedSMEM_offset_0_alias, 0, 64
	.other		__nv_reservedSMEM_offset_0_alias,@"STO_CUDA_RESERVED_SHARED STV_DEFAULT"
__nv_reservedSMEM_offset_0_alias:
	.zero		0
	.zero		64


//--------------------- .nv.constant0._Z13convolution2DPfS_ii --------------------------
	.section	.nv.constant0._Z13convolution2DPfS_ii,"a",@progbits
	.sectionflags	@""
	.align	4
.nv.constant0._Z13convolution2DPfS_ii:
	.zero		920


//--------------------- SYMBOLS --------------------------

	.type		.nv.reservedSmem.offset0,@object
	.size		.nv.reservedSmem.offset0,0x4
	.type		.nv.reservedSmem.cap,@object
	.size		.nv.reservedSmem.cap,0x4
